	.headerflags	@"EF_CUDA_TEXMODE_UNIFIED EF_CUDA_64BIT_ADDRESS EF_CUDA_ACCELERATORS EF_CUDA_SM90 EF_CUDA_VIRTUAL_SM(EF_CUDA_SM90)"
	.elftype	@"ET_EXEC"


//--------------------- .nv.info                  --------------------------
	.section	.nv.info,"",@"SHT_CUDA_INFO"
	.align	4


	//----- nvinfo : EIATTR_REGCOUNT
	.align		4
        /*0000*/ 	.byte	0x04, 0x2f
        /*0002*/ 	.short	(.L_3 - .L_2)
	.align		4
.L_2:
        /*0004*/ 	.word	index@(triton_poi_fused__native_batch_norm_legit_no_training_cat_relu_60)
        /*0008*/ 	.word	0x0000001c


	//----- nvinfo : EIATTR_MIN_STACK_SIZE
	.align		4
.L_3:
        /*000c*/ 	.byte	0x04, 0x12
        /*000e*/ 	.short	(.L_5 - .L_4)
	.align		4
.L_4:
        /*0010*/ 	.word	index@(triton_poi_fused__native_batch_norm_legit_no_training_cat_relu_60)
        /*0014*/ 	.word	0x00000000


	//----- nvinfo : EIATTR_FRAME_SIZE
	.align		4
.L_5:
        /*0018*/ 	.byte	0x04, 0x11
        /*001a*/ 	.short	(.L_7 - .L_6)
	.align		4
.L_6:
        /*001c*/ 	.word	index@(triton_poi_fused__native_batch_norm_legit_no_training_cat_relu_60)
        /*0020*/ 	.word	0x00000000


	//----- nvinfo : EIATTR_MIN_STACK_SIZE
	.align		4
.L_7:
        /*0024*/ 	.byte	0x04, 0x12
        /*0026*/ 	.short	(.L_9 - .L_8)
	.align		4
.L_8:
        /*0028*/ 	.word	index@(triton_poi_fused__native_batch_norm_legit_no_training_cat_relu_60)
        /*002c*/ 	.word	0x00000000
.L_9:


//--------------------- .nv.info.triton_poi_fused__native_batch_norm_legit_no_training_cat_relu_60 --------------------------
	.section	.nv.info.triton_poi_fused__native_batch_norm_legit_no_training_cat_relu_60,"",@"SHT_CUDA_INFO"
	.sectionflags	@""
	.align	4


	//----- nvinfo : EIATTR_CUDA_API_VERSION
	.align		4
        /*0000*/ 	.byte	0x04, 0x37
        /*0002*/ 	.short	(.L_11 - .L_10)
.L_10:
        /*0004*/ 	.word	0x0000007c


	//----- nvinfo : EIATTR_KPARAM_INFO
	.align		4
.L_11:
        /*0008*/ 	.byte	0x04, 0x17
        /*000a*/ 	.short	(.L_13 - .L_12)
.L_12:
        /*000c*/ 	.word	0x00000000
        /*0010*/ 	.short	0x0008
        /*0012*/ 	.short	0x0040
        /*0014*/ 	.byte	0x00, 0xf0, 0x11, 0x00


	//----- nvinfo : EIATTR_KPARAM_INFO
	.align		4
.L_13:
        /*0018*/ 	.byte	0x04, 0x17
        /*001a*/ 	.short	(.L_15 - .L_14)
.L_14:
        /*001c*/ 	.word	0x00000000
        /*0020*/ 	.short	0x0007
        /*0022*/ 	.short	0x0038
        /*0024*/ 	.byte	0x00, 0xf4, 0x21, 0x00


	//----- nvinfo : EIATTR_KPARAM_INFO
	.align		4
.L_15:
        /*0028*/ 	.byte	0x04, 0x17
        /*002a*/ 	.short	(.L_17 - .L_16)
.L_16:
        /*002c*/ 	.word	0x00000000
        /*0030*/ 	.short	0x0006
        /*0032*/ 	.short	0x0030
        /*0034*/ 	.byte	0x00, 0xf4, 0x21, 0x00


	//----- nvinfo : EIATTR_KPARAM_INFO
	.align		4
.L_17:
        /*0038*/ 	.byte	0x04, 0x17
        /*003a*/ 	.short	(.L_19 - .L_18)
.L_18:
        /*003c*/ 	.word	0x00000000
        /*0040*/ 	.short	0x0005
        /*0042*/ 	.short	0x0028
        /*0044*/ 	.byte	0x00, 0xf4, 0x21, 0x00


	//----- nvinfo : EIATTR_KPARAM_INFO
	.align		4
.L_19:
        /*0048*/ 	.byte	0x04, 0x17
        /*004a*/ 	.short	(.L_21 - .L_20)
.L_20:
        /*004c*/ 	.word	0x00000000
        /*0050*/ 	.short	0x0004
        /*0052*/ 	.short	0x0020
        /*0054*/ 	.byte	0x00, 0xf4, 0x21, 0x00


	//----- nvinfo : EIATTR_KPARAM_INFO
	.align		4
.L_21:
        /*0058*/ 	.byte	0x04, 0x17
        /*005a*/ 	.short	(.L_23 - .L_22)
.L_22:
        /*005c*/ 	.word	0x00000000
        /*0060*/ 	.short	0x0003
        /*0062*/ 	.short	0x0018
        /*0064*/ 	.byte	0x00, 0xf4, 0x21, 0x00


	//----- nvinfo : EIATTR_KPARAM_INFO
	.align		4
.L_23:
        /*0068*/ 	.byte	0x04, 0x17
        /*006a*/ 	.short	(.L_25 - .L_24)
.L_24:
        /*006c*/ 	.word	0x00000000
        /*0070*/ 	.short	0x0002
        /*0072*/ 	.short	0x0010
        /*0074*/ 	.byte	0x00, 0xf4, 0x21, 0x00


	//----- nvinfo : EIATTR_KPARAM_INFO
	.align		4
.L_25:
        /*0078*/ 	.byte	0x04, 0x17
        /*007a*/ 	.short	(.L_27 - .L_26)
.L_26:
        /*007c*/ 	.word	0x00000000
        /*0080*/ 	.short	0x0001
        /*0082*/ 	.short	0x0008
        /*0084*/ 	.byte	0x00, 0xf4, 0x21, 0x00


	//----- nvinfo : EIATTR_KPARAM_INFO
	.align		4
.L_27:
        /*0088*/ 	.byte	0x04, 0x17
        /*008a*/ 	.short	(.L_29 - .L_28)
.L_28:
        /*008c*/ 	.word	0x00000000
        /*0090*/ 	.short	0x0000
        /*0092*/ 	.short	0x0000
        /*0094*/ 	.byte	0x00, 0xf4, 0x21, 0x00


	//----- nvinfo : EIATTR_SPARSE_MMA_MASK
	.align		4
.L_29:
        /*0098*/ 	.byte	0x03, 0x50
        /*009a*/ 	.short	0x0000


	//----- nvinfo : EIATTR_MAXREG_COUNT
	.align		4
        /*009c*/ 	.byte	0x03, 0x1b
        /*009e*/ 	.short	0x00ff


	//----- nvinfo : EIATTR_EXIT_INSTR_OFFSETS
	.align		4
        /*00a0*/ 	.byte	0x04, 0x1c
        /*00a2*/ 	.short	(.L_31 - .L_30)


	//   ....[0]....
.L_30:
        /*00a4*/ 	.word	0x00000680


	//   ....[1]....
        /*00a8*/ 	.word	0x000006a0


	//----- nvinfo : EIATTR_REQNTID
	.align		4
.L_31:
        /*00ac*/ 	.byte	0x04, 0x10
        /*00ae*/ 	.short	(.L_33 - .L_32)
.L_32:
        /*00b0*/ 	.word	0x00000100
        /*00b4*/ 	.word	0x00000001
        /*00b8*/ 	.word	0x00000001


	//----- nvinfo : EIATTR_CBANK_PARAM_SIZE
	.align		4
.L_33:
        /*00bc*/ 	.byte	0x03, 0x19
        /*00be*/ 	.short	0x0044


	//----- nvinfo : EIATTR_PARAM_CBANK
	.align		4
        /*00c0*/ 	.byte	0x04, 0x0a
        /*00c2*/ 	.short	(.L_35 - .L_34)
	.align		4
.L_34:
        /*00c4*/ 	.word	index@(.nv.constant0.triton_poi_fused__native_batch_norm_legit_no_training_cat_relu_60)
        /*00c8*/ 	.short	0x0210
        /*00ca*/ 	.short	0x0044


	//----- nvinfo : EIATTR_SW_WAR
	.align		4
.L_35:
        /*00cc*/ 	.byte	0x04, 0x36
        /*00ce*/ 	.short	(.L_37 - .L_36)
.L_36:
        /*00d0*/ 	.word	0x00000008
.L_37:


//--------------------- .nv.callgraph             --------------------------
	.section	.nv.callgraph,"",@"SHT_CUDA_CALLGRAPH"
	.align	4
	.sectionentsize	8
	.align		4
        /*0000*/ 	.word	0x00000000
	.align		4
        /*0004*/ 	.word	0xffffffff
	.align		4
        /*0008*/ 	.word	0x00000000
	.align		4
        /*000c*/ 	.word	0xfffffffe
	.align		4
        /*0010*/ 	.word	0x00000000
	.align		4
        /*0014*/ 	.word	0xfffffffd
	.align		4
        /*0018*/ 	.word	0x00000000
	.align		4
        /*001c*/ 	.word	0xfffffffc


//--------------------- .nv.constant4             --------------------------
	.section	.nv.constant4,"a",@progbits
	.align	8
	.align		8
.nv.constant4:
        /*0000*/ 	.dword	_$_str
	.align		8
        /*0008*/ 	.dword	_$_str_$_2


//--------------------- .text.triton_poi_fused__native_batch_norm_legit_no_training_cat_relu_60 --------------------------
	.section	.text.triton_poi_fused__native_batch_norm_legit_no_training_cat_relu_60,"ax",@progbits
	.align	128
        .global         triton_poi_fused__native_batch_norm_legit_no_training_cat_relu_60
        .type           triton_poi_fused__native_batch_norm_legit_no_training_cat_relu_60,@function
        .size           triton_poi_fused__native_batch_norm_legit_no_training_cat_relu_60,(.L_x_1 - triton_poi_fused__native_batch_norm_legit_no_training_cat_relu_60)
        .other          triton_poi_fused__native_batch_norm_legit_no_training_cat_relu_60,@"STO_CUDA_ENTRY STV_DEFAULT"
triton_poi_fused__native_batch_norm_legit_no_training_cat_relu_60:
.text.triton_poi_fused__native_batch_norm_legit_no_training_cat_relu_60:
[----:B------:R-:W0:Y:S01]  /*0000*/  LDC R1, c[0x0][0x28] ;  /* 0x00000a00ff017b82 */ /* 0x000e220000000800 */
[----:B------:R-:W1:Y:S07]  /*0010*/  S2R R0, SR_TID.X ;  /* 0x0000000000007919 */ /* 0x000e6e0000002100 */
[----:B------:R-:W2:Y:S01]  /*0020*/  LDC.64 R4, c[0x0][0x228] ;  /* 0x00008a00ff047b82 */ /* 0x000ea20000000a00 */
[----:B------:R-:W-:Y:S01]  /*0030*/  IMAD.MOV.U32 R6, RZ, RZ, RZ ;  /* 0x000000ffff067224 */ /* 0x000fe200078e00ff */
[----:B------:R-:W-:Y:S01]  /*0040*/  ULDC.64 UR4, c[0x0][0x208] ;  /* 0x0000820000047ab9 */ /* 0x000fe20000000a00 */
[----:B------:R-:W3:Y:S01]  /*0050*/  S2R R3, SR_CTAID.X ;  /* 0x0000000000037919 */ /* 0x000ee20000002500 */
[----:B------:R-:W-:Y:S01]  /*0060*/  HFMA2.MMA R10, -RZ, RZ, 0, 0 ;  /* 0x00000000ff0a7435 */ /* 0x000fe200000001ff */
[----:B------:R-:W-:-:S03]  /*0070*/  ULDC.64 UR6, c[0x0][0x218] ;  /* 0x0000860000067ab9 */ /* 0x000fc60000000a00 */
[----:B------:R-:W4:Y:S01]  /*0080*/  LDC.64 R14, c[0x0][0x220] ;  /* 0x00008800ff0e7b82 */ /* 0x000f220000000a00 */
[----:B-1----:R-:W-:-:S05]  /*0090*/  IMAD.SHL.U32 R0, R0, 0x2, RZ ;  /* 0x0000000200007824 */ /* 0x002fca00078e00ff */
[----:B------:R-:W-:-:S05]  /*00a0*/  LOP3.LUT R0, R0, 0x1fe, RZ, 0xc0, !PT ;  /* 0x000001fe00007812 */ /* 0x000fca00078ec0ff */
[----:B---3--:R-:W-:-:S05]  /*00b0*/  IMAD R0, R3, 0x200, R0 ;  /* 0x0000020003007824 */ /* 0x008fca00078e0200 */
[----:B------:R-:W-:Y:S02]  /*00c0*/  SHF.R.S32.HI R3, RZ, 0x1f, R0 ;  /* 0x0000001fff037819 */ /* 0x000fe40000011400 */
[----:B------:R-:W-:Y:S02]  /*00d0*/  ISETP.GE.AND P0, PT, R0, 0x14900, PT ;  /* 0x000149000000780c */ /* 0x000fe40003f06270 */
[----:B------:R-:W-:-:S04]  /*00e0*/  LEA.HI R3, R3, R0, RZ, 0x6 ;  /* 0x0000000003037211 */ /* 0x000fc800078f30ff */
[----:B------:R-:W-:-:S05]  /*00f0*/  SHF.R.S32.HI R11, RZ, 0x6, R3 ;  /* 0x00000006ff0b7819 */ /* 0x000fca0000011403 */
[----:B------:R-:W-:-:S05]  /*0100*/  IMAD.HI R2, R11, 0x18e6527b, RZ ;  /* 0x18e6527b0b027827 */ /* 0x000fca00078e02ff */
[----:B------:R-:W-:-:S04]  /*0110*/  SHF.R.U32.HI R7, RZ, 0x1f, R2 ;  /* 0x0000001fff077819 */ /* 0x000fc80000011602 */
[----:B------:R-:W-:-:S05]  /*0120*/  LEA.HI.SX32 R2, R2, R7, 0x1b ;  /* 0x0000000702027211 */ /* 0x000fca00078fdaff */
[----:B------:R-:W-:-:S04]  /*0130*/  IMAD R11, R2, -0x149, R11 ;  /* 0xfffffeb7020b7824 */ /* 0x000fc800078e020b */
[----:B--2---:R-:W-:-:S05]  /*0140*/  IMAD.WIDE R4, R11, 0x4, R4 ;  /* 0x000000040b047825 */ /* 0x004fca00078e0204 */
[----:B------:R-:W2:Y:S01]  /*0150*/  @!P0 LDG.E.EL R6, desc[UR4][R4.64] ;  /* 0x0000000404068981 */ /* 0x000ea2000c2e1900 */
[----:B------:R-:W-:-:S03]  /*0160*/  IMAD.HI R2, R0, 0x18e6527b, RZ ;  /* 0x18e6527b00027827 */ /* 0x000fc600078e02ff */
[----:B------:R1:W3:Y:S01]  /*0170*/  @!P0 LDG.E.EL R10, desc[UR4][R4.64] ;  /* 0x00000004040a8981 */ /* 0x0002e2000c2e1900 */
[----:B------:R-:W-:Y:S01]  /*0180*/  IMAD.SHL.U32 R8, R11, 0x40, RZ ;  /* 0x000000400b087824 */ /* 0x000fe200078e00ff */
[----:B------:R-:W-:-:S04]  /*0190*/  SHF.R.U32.HI R7, RZ, 0x1f, R2 ;  /* 0x0000001fff077819 */ /* 0x000fc80000011602 */
[----:B------:R-:W-:Y:S02]  /*01a0*/  LEA.HI.SX32 R17, R2, R7, 0x15 ;  /* 0x0000000702117211 */ /* 0x000fe400078faaff */
[----:B------:R-:W-:Y:S02]  /*01b0*/  LOP3.LUT R7, R3, 0xffffffc0, RZ, 0xc0, !PT ;  /* 0xffffffc003077812 */ /* 0x000fe400078ec0ff */
[----:B------:R-:W5:Y:S01]  /*01c0*/  LDC.64 R2, c[0x0][0x210] ;  /* 0x00008400ff027b82 */ /* 0x000f620000000a00 */
[C---:B------:R-:W-:Y:S02]  /*01d0*/  IMAD R9, R17.reuse, 0x300, RZ ;  /* 0x0000030011097824 */ /* 0x040fe400078e02ff */
[----:B------:R-:W-:Y:S02]  /*01e0*/  IMAD.IADD R7, R0, 0x1, -R7 ;  /* 0x0000000100077824 */ /* 0x000fe400078e0a07 */
[----:B-1----:R-:W-:Y:S01]  /*01f0*/  IMAD R4, R17, -0x5240, R0 ;  /* 0xffffadc011047824 */ /* 0x002fe200078e0200 */
[----:B------:R-:W-:-:S02]  /*0200*/  SHF.R.S32.HI R13, RZ, 0x1f, R9 ;  /* 0x0000001fff0d7819 */ /* 0x000fc40000011409 */
[----:B------:R-:W-:Y:S01]  /*0210*/  IADD3 R18, P1, P2, R8, R7, R9 ;  /* 0x0000000708127210 */ /* 0x000fe20007a3e009 */
[----:B------:R-:W-:Y:S01]  /*0220*/  IMAD R25, R17, 0x4f40, R4 ;  /* 0x00004f4011197824 */ /* 0x000fe200078e0204 */
[----:B------:R-:W-:Y:S02]  /*0230*/  SHF.R.S32.HI R8, RZ, 0x1f, R8 ;  /* 0x0000001fff087819 */ /* 0x000fe40000011408 */
[----:B------:R-:W-:Y:S02]  /*0240*/  CS2R R4, SRZ ;  /* 0x0000000000047805 */ /* 0x000fe4000001ff00 */
[----:B------:R-:W-:Y:S02]  /*0250*/  SHF.R.S32.HI R7, RZ, 0x1f, R7 ;  /* 0x0000001fff077819 */ /* 0x000fe40000011407 */
[----:B------:R-:W-:Y:S02]  /*0260*/  LEA R16, P3, R18, UR6, 0x2 ;  /* 0x0000000612107c11 */ /* 0x000fe4000f8610ff */
[----:B------:R-:W-:-:S02]  /*0270*/  IADD3.X R7, R8, R7, R13, P1, P2 ;  /* 0x0000000708077210 */ /* 0x000fc40000fe440d */
[----:B------:R-:W1:Y:S01]  /*0280*/  LDC.64 R12, c[0x0][0x230] ;  /* 0x00008c00ff0c7b82 */ /* 0x000e620000000a00 */
[C---:B------:R-:W-:Y:S02]  /*0290*/  ISETP.GE.AND P2, PT, R11.reuse, 0x13d, PT ;  /* 0x0000013d0b00780c */ /* 0x040fe40003f46270 */
[----:B------:R-:W-:Y:S02]  /*02a0*/  ISETP.GT.AND P1, PT, R11, 0x13c, !P0 ;  /* 0x0000013c0b00780c */ /* 0x000fe40004724270 */
[----:B------:R-:W-:Y:S01]  /*02b0*/  ISETP.LT.AND P4, PT, R0, 0x14900, !P2 ;  /* 0x000149000000780c */ /* 0x000fe20005781270 */
[----:B-----5:R-:W-:Y:S01]  /*02c0*/  IMAD.WIDE R24, R25, 0x4, R2 ;  /* 0x0000000419187825 */ /* 0x020fe200078e0202 */
[----:B------:R-:W-:Y:S01]  /*02d0*/  CS2R R2, SRZ ;  /* 0x0000000000027805 */ /* 0x000fe2000001ff00 */
[----:B------:R-:W5:Y:S01]  /*02e0*/  LDC.64 R8, c[0x0][0x238] ;  /* 0x00008e00ff087b82 */ /* 0x000f620000000a00 */
[----:B------:R-:W-:Y:S01]  /*02f0*/  LEA.HI.X R17, R18, UR7, R7, 0x2, P3 ;  /* 0x0000000712117c11 */ /* 0x000fe200098f1407 */
[----:B----4-:R-:W-:Y:S01]  /*0300*/  IMAD.WIDE R22, R11, 0x4, R14 ;  /* 0x000000040b167825 */ /* 0x010fe200078e020e */
[----:B------:R-:W-:-:S02]  /*0310*/  MOV R7, RZ ;  /* 0x000000ff00077202 */ /* 0x000fc40000000f00 */
[----:B------:R-:W-:-:S03]  /*0320*/  CS2R R14, SRZ ;  /* 0x00000000000e7805 */ /* 0x000fc6000001ff00 */
[----:B------:R-:W4:Y:S04]  /*0330*/  @P1 LDG.E.64 R4, desc[UR4][R16.64+-0x13d00] ;  /* 0xfec3000410041981 */ /* 0x000f28000c1e1b00 */
[----:B------:R-:W4:Y:S01]  /*0340*/  @P4 LDG.E.64 R2, desc[UR4][R24.64] ;  /* 0x0000000418024981 */ /* 0x000f22000c1e1b00 */
[----:B-1----:R-:W-:-:S03]  /*0350*/  IMAD.WIDE R12, R11, 0x4, R12 ;  /* 0x000000040b0c7825 */ /* 0x002fc600078e020c */
[----:B------:R-:W4:Y:S04]  /*0360*/  @!P0 LDG.E.EL R7, desc[UR4][R22.64] ;  /* 0x0000000416078981 */ /* 0x000f28000c2e1900 */
[----:B------:R-:W4:Y:S01]  /*0370*/  @!P0 LDG.E.EL R14, desc[UR4][R22.64] ;  /* 0x00000004160e8981 */ /* 0x000f22000c2e1900 */
[----:B-----5:R-:W-:Y:S01]  /*0380*/  IMAD.WIDE R8, R11, 0x4, R8 ;  /* 0x000000040b087825 */ /* 0x020fe200078e0208 */
[----:B------:R-:W-:-:S03]  /*0390*/  HFMA2.MMA R11, -RZ, RZ, 0, 0 ;  /* 0x00000000ff0b7435 */ /* 0x000fc600000001ff */
[----:B------:R-:W-:Y:S01]  /*03a0*/  IMAD.MOV.U32 R20, RZ, RZ, RZ ;  /* 0x000000ffff147224 */ /* 0x000fe200078e00ff */
[----:B------:R-:W5:Y:S01]  /*03b0*/  @!P0 LDG.E.EL R15, desc[UR4][R8.64] ;  /* 0x00000004080f8981 */ /* 0x000f62000c2e1900 */
[----:B------:R-:W-:-:S04]  /*03c0*/  IMAD.MOV.U32 R18, RZ, RZ, RZ ;  /* 0x000000ffff127224 */ /* 0x000fc800078e00ff */
[----:B------:R-:W5:Y:S04]  /*03d0*/  @!P0 LDG.E.EL R20, desc[UR4][R12.64] ;  /* 0x000000040c148981 */ /* 0x000f68000c2e1900 */
[----:B------:R1:W5:Y:S04]  /*03e0*/  @!P0 LDG.E.EL R18, desc[UR4][R12.64] ;  /* 0x000000040c128981 */ /* 0x000368000c2e1900 */
[----:B------:R1:W5:Y:S01]  /*03f0*/  @!P0 LDG.E.EL R11, desc[UR4][R8.64] ;  /* 0x00000004080b8981 */ /* 0x000362000c2e1900 */
[----:B------:R-:W-:Y:S01]  /*0400*/  IMAD.MOV.U32 R21, RZ, RZ, 0x3e800000 ;  /* 0x3e800000ff157424 */ /* 0x000fe200078e00ff */
[----:B01----:R-:W0:Y:S08]  /*0410*/  LDC.64 R12, c[0x0][0x240] ;  /* 0x00009000ff0c7b82 */ /* 0x003e300000000a00 */
[----:B------:R-:W1:Y:S01]  /*0420*/  LDC.64 R8, c[0x0][0x248] ;  /* 0x00009200ff087b82 */ /* 0x000e620000000a00 */
[----:B0-----:R-:W-:-:S04]  /*0430*/  IMAD.WIDE R12, R0, 0x4, R12 ;  /* 0x00000004000c7825 */ /* 0x001fc800078e020c */
[----:B-1----:R-:W-:-:S04]  /*0440*/  IMAD.WIDE R8, R0, 0x4, R8 ;  /* 0x0000000400087825 */ /* 0x002fc800078e0208 */
[----:B--2---:R-:W-:-:S04]  /*0450*/  FADD R6, R6, 9.9999997473787516356e-06 ;  /* 0x3727c5ac06067421 */ /* 0x004fc80000000000 */
[----:B------:R-:W0:Y:S01]  /*0460*/  MUFU.SQRT R16, R6 ;  /* 0x0000000600107308 */ /* 0x000e220000002000 */
[----:B---3--:R-:W-:-:S07]  /*0470*/  FADD R10, R10, 9.9999997473787516356e-06 ;  /* 0x3727c5ac0a0a7421 */ /* 0x008fce0000000000 */
[----:B------:R-:W1:Y:S01]  /*0480*/  MUFU.SQRT R17, R10 ;  /* 0x0000000a00117308 */ /* 0x000e620000002000 */
[C---:B0-----:R-:W-:Y:S02]  /*0490*/  FSETP.GT.AND P6, PT, R16.reuse, 8.50705917302346158658e+37, PT ;  /* 0x7e8000001000780b */ /* 0x041fe40003fc4000 */
[----:B------:R-:W-:Y:S02]  /*04a0*/  FSETP.GEU.AND P3, PT, R16, 1.175494350822287508e-38, PT ;  /* 0x008000001000780b */ /* 0x000fe40003f6e000 */
[----:B------:R-:W-:Y:S02]  /*04b0*/  FSEL R19, R21, 1, P6 ;  /* 0x3f80000015137808 */ /* 0x000fe40003000000 */
[----:B-1----:R-:W-:-:S07]  /*04c0*/  FSETP.GT.AND P5, PT, R17, 8.50705917302346158658e+37, PT ;  /* 0x7e8000001100780b */ /* 0x002fce0003fa4000 */
[----:B------:R-:W-:Y:S01]  /*04d0*/  @P6 FMUL R16, R16, 0.25 ;  /* 0x3e80000010106820 */ /* 0x000fe20000400000 */
[----:B------:R-:W-:-:S03]  /*04e0*/  FSETP.GEU.AND P6, PT, R17, 1.175494350822287508e-38, PT ;  /* 0x008000001100780b */ /* 0x000fc60003fce000 */
[----:B------:R-:W-:Y:S02]  /*04f0*/  @!P3 FMUL R16, R16, 16777216 ;  /* 0x4b8000001010b820 */ /* 0x000fe40000400000 */
[----:B------:R-:W-:-:S08]  /*0500*/  @P5 FMUL R17, R17, 0.25 ;  /* 0x3e80000011115820 */ /* 0x000fd00000400000 */
[----:B------:R-:W-:Y:S01]  /*0510*/  @!P6 FMUL R17, R17, 16777216 ;  /* 0x4b8000001111e820 */ /* 0x000fe20000400000 */
[----:B------:R-:W0:Y:S01]  /*0520*/  MUFU.RCP R16, R16 ;  /* 0x0000001000107308 */ /* 0x000e220000001000 */
[----:B------:R-:W-:-:S07]  /*0530*/  FSEL R6, R21, 1, P5 ;  /* 0x3f80000015067808 */ /* 0x000fce0002800000 */
[----:B------:R-:W1:Y:S01]  /*0540*/  MUFU.RCP R17, R17 ;  /* 0x0000001100117308 */ /* 0x000e620000001000 */
[----:B----4-:R-:W-:Y:S02]  /*0550*/  SEL R2, R2, RZ, P4 ;  /* 0x000000ff02027207 */ /* 0x010fe40002000000 */
[----:B------:R-:W-:Y:S01]  /*0560*/  SEL R3, R3, RZ, P4 ;  /* 0x000000ff03037207 */ /* 0x000fe20002000000 */
[----:B------:R-:W-:Y:S01]  /*0570*/  @!P3 FMUL R19, R19, 16777216 ;  /* 0x4b8000001313b820 */ /* 0x000fe20000400000 */
[----:B------:R-:W-:Y:S01]  /*0580*/  @P2 SEL R2, R4, RZ, P1 ;  /* 0x000000ff04022207 */ /* 0x000fe20000800000 */
[----:B------:R-:W-:Y:S01]  /*0590*/  @!P6 FMUL R6, R6, 16777216 ;  /* 0x4b8000000606e820 */ /* 0x000fe20000400000 */
[----:B------:R-:W-:Y:S01]  /*05a0*/  @P2 SEL R3, R5, RZ, P1 ;  /* 0x000000ff05032207 */ /* 0x000fe20000800000 */
[----:B0-----:R-:W-:Y:S02]  /*05b0*/  FMUL R16, R16, R19 ;  /* 0x0000001310107220 */ /* 0x001fe40000400000 */
[----:B------:R-:W-:-:S02]  /*05c0*/  FADD R7, R2, -R7 ;  /* 0x8000000702077221 */ /* 0x000fc40000000000 */
[----:B------:R-:W-:Y:S01]  /*05d0*/  FADD R14, R3, -R14 ;  /* 0x8000000e030e7221 */ /* 0x000fe20000000000 */
[----:B-1----:R-:W-:Y:S01]  /*05e0*/  FMUL R17, R17, R6 ;  /* 0x0000000611117220 */ /* 0x002fe20000400000 */
[----:B------:R-:W-:-:S03]  /*05f0*/  FMUL R16, R7, R16 ;  /* 0x0000001007107220 */ /* 0x000fc60000400000 */
[----:B------:R-:W-:Y:S01]  /*0600*/  FMUL R14, R14, R17 ;  /* 0x000000110e0e7220 */ /* 0x000fe20000400000 */
[----:B-----5:R-:W-:Y:S01]  /*0610*/  FFMA R15, R16, R20, R15 ;  /* 0x00000014100f7223 */ /* 0x020fe2000000000f */
[----:B------:R0:W-:Y:S02]  /*0620*/  @!P0 STG.E.64 desc[UR4][R12.64], R2 ;  /* 0x000000020c008986 */ /* 0x0001e4000c101b04 */
[----:B------:R-:W-:Y:S02]  /*0630*/  FFMA R11, R14, R18, R11 ;  /* 0x000000120e0b7223 */ /* 0x000fe4000000000b */
[----:B------:R-:W-:-:S03]  /*0640*/  FSETP.GEU.AND P1, PT, R15, RZ, PT ;  /* 0x000000ff0f00720b */ /* 0x000fc60003f2e000 */
[----:B------:R-:W-:Y:S02]  /*0650*/  FSETP.GEU.AND P2, PT, R11, RZ, PT ;  /* 0x000000ff0b00720b */ /* 0x000fe40003f4e000 */
[----:B------:R-:W-:Y:S02]  /*0660*/  FSEL R10, R15, RZ, P1 ;  /* 0x000000ff0f0a7208 */ /* 0x000fe40000800000 */
[----:B------:R-:W-:Y:S01]  /*0670*/  FSEL R11, R11, RZ, P2 ;  /* 0x000000ff0b0b7208 */ /* 0x000fe20001000000 */
[----:B0-----:R-:W-:Y:S08]  /*0680*/  @P0 EXIT ;  /* 0x000000000000094d */ /* 0x001ff00003800000 */
[----:B------:R-:W-:Y:S01]  /*0690*/  STG.E.64 desc[UR4][R8.64], R10 ;  /* 0x0000000a08007986 */ /* 0x000fe2000c101b04 */
[----:B------:R-:W-:Y:S05]  /*06a0*/  EXIT ;  /* 0x000000000000794d */ /* 0x000fea0003800000 */
.L_x_0:
[----:B------:R-:W-:-:S00]  /*06b0*/  BRA `(.L_x_0) ;  /* 0xfffffffc00fc7947 */ /* 0x000fc0000383ffff */
[----:B------:R-:W-:-:S00]  /*06c0*/  NOP ;  /* 0x0000000000007918 */ /* 0x000fc00000000000 */
        /* <DEDUP_REMOVED lines=11> */
.L_x_1:


//--------------------- .nv.global.init           --------------------------
	.section	.nv.global.init,"aw",@progbits
.nv.global.init:
	.type		_$_str,@object
	.size		_$_str,(_$_str_$_2 - _$_str)
_$_str:
        /*0000*/ 	.byte	0x5f, 0x5f, 0x43, 0x55, 0x44, 0x41, 0x5f, 0x46, 0x54, 0x5a, 0x00
	.type		_$_str_$_2,@object
	.size		_$_str_$_2,(.L_1 - _$_str_$_2)
_$_str_$_2:
        /*000b*/ 	.byte	0x5f, 0x5f, 0x43, 0x55, 0x44, 0x41, 0x5f, 0x50, 0x52, 0x45, 0x43, 0x5f, 0x53, 0x51, 0x52, 0x54
        /*001b*/ 	.byte	0x00
.L_1:


//--------------------- .nv.constant0.triton_poi_fused__native_batch_norm_legit_no_training_cat_relu_60 --------------------------
	.section	.nv.constant0.triton_poi_fused__native_batch_norm_legit_no_training_cat_relu_60,"a",@progbits
	.sectionflags	@""
	.align	4
.nv.constant0.triton_poi_fused__native_batch_norm_legit_no_training_cat_relu_60:
	.zero		596
